//
// Generated by NVIDIA NVVM Compiler
//
// Compiler Build ID: CL-36424714
// Cuda compilation tools, release 13.0, V13.0.88
// Based on NVVM 20.0.0
//

.version 9.0
.target sm_100
.address_size 64

	// .globl	_Z6kernelPfi

.visible .entry _Z6kernelPfi(
	.param .u64 .ptr .align 1 _Z6kernelPfi_param_0,
	.param .u32 _Z6kernelPfi_param_1
)
{
	.reg .pred 	%p<6>;
	.reg .b32 	%r<31>;
	.reg .b32 	%f<11>;
	.reg .b64 	%rd<8>;

	ld.param.u64 	%rd3, [_Z6kernelPfi_param_0];
	ld.param.u32 	%r17, [_Z6kernelPfi_param_1];
	cvta.to.global.u64 	%rd1, %rd3;
	mov.u32 	%r18, %nctaid.x;
	div.u32 	%r19, %r17, %r18;
	mov.u32 	%r20, %ntid.x;
	div.u32 	%r1, %r19, %r20;
	mov.u32 	%r21, %ctaid.x;
	mul.lo.s32 	%r2, %r19, %r21;
	mov.u32 	%r3, %tid.x;
	mad.lo.s32 	%r28, %r1, %r3, %r2;
	add.s32 	%r22, %r28, %r1;
	setp.ge.s32 	%p1, %r28, %r22;
	@%p1 bra 	$L__BB0_7;
	and.b32  	%r5, %r1, 3;
	setp.eq.s32 	%p2, %r5, 0;
	@%p2 bra 	$L__BB0_4;
	neg.s32 	%r26, %r5;
$L__BB0_3:
	.pragma "nounroll";
	mul.wide.s32 	%rd4, %r28, 4;
	add.s64 	%rd5, %rd1, %rd4;
	ld.global.f32 	%f1, [%rd5];
	add.f32 	%f2, %f1, 0f3F800000;
	st.global.f32 	[%rd5], %f2;
	add.s32 	%r28, %r28, 1;
	add.s32 	%r26, %r26, 1;
	setp.ne.s32 	%p3, %r26, 0;
	@%p3 bra 	$L__BB0_3;
$L__BB0_4:
	add.s32 	%r23, %r1, -1;
	setp.lt.u32 	%p4, %r23, 3;
	@%p4 bra 	$L__BB0_7;
	mad.lo.s32 	%r24, %r1, %r3, %r1;
	add.s32 	%r25, %r2, %r24;
	sub.s32 	%r29, %r25, %r28;
	add.s64 	%rd2, %rd1, 8;
$L__BB0_6:
	mul.wide.s32 	%rd6, %r28, 4;
	add.s64 	%rd7, %rd2, %rd6;
	ld.global.f32 	%f3, [%rd7+-8];
	add.f32 	%f4, %f3, 0f3F800000;
	st.global.f32 	[%rd7+-8], %f4;
	ld.global.f32 	%f5, [%rd7+-4];
	add.f32 	%f6, %f5, 0f3F800000;
	st.global.f32 	[%rd7+-4], %f6;
	ld.global.f32 	%f7, [%rd7];
	add.f32 	%f8, %f7, 0f3F800000;
	st.global.f32 	[%rd7], %f8;
	ld.global.f32 	%f9, [%rd7+4];
	add.f32 	%f10, %f9, 0f3F800000;
	st.global.f32 	[%rd7+4], %f10;
	add.s32 	%r28, %r28, 4;
	add.s32 	%r29, %r29, -4;
	setp.ne.s32 	%p5, %r29, 0;
	@%p5 bra 	$L__BB0_6;
$L__BB0_7:
	ret;

}


// ===== COMPILED SASS (sm_100) =====

	.target	sm_100

	.elftype	@"ET_EXEC"


//--------------------- .note.nv.tkinfo           --------------------------
	.section	.note.nv.tkinfo,"",@"SHT_NOTE"
	.sectionflags	@"SHF_NOTE_NV_TKINFO"
	.tkinfo
        /*0018*/ 	.word	0x00000002
        /*0030*/ 	.string	""
        /*0030*/ 	.string	"ptxas"
        /*0030*/ 	.string	"Cuda compilation tools, release 13.0, V13.0.88"
        /*0030*/ 	.string	"Build cuda_13.0.r13.0/compiler.36424714_0"
        /*0030*/ 	.string	"-arch sm_100 -m 64 "



//--------------------- .note.nv.cuinfo           --------------------------
	.section	.note.nv.cuinfo,"",@"SHT_NOTE"
	.sectionflags	@"SHF_NOTE_NV_CUINFO"
        /*0018*/ 	.short	0x0002
        /*001a*/ 	.short	0x0064
        /*001c*/ 	.short	0x0082
	.zero		2


//--------------------- .nv.info                  --------------------------
	.section	.nv.info,"",@"SHT_CUDA_INFO"
	.align	4


	//----- nvinfo : EIATTR_REGCOUNT
	.align		4
        /*0000*/ 	.byte	0x04, 0x2f
        /*0002*/ 	.short	(.L_1 - .L_0)
	.align		4
.L_0:
        /*0004*/ 	.word	index@(_Z6kernelPfi)
        /*0008*/ 	.word	0x00000010


	//----- nvinfo : EIATTR_FRAME_SIZE
	.align		4
.L_1:
        /*000c*/ 	.byte	0x04, 0x11
        /*000e*/ 	.short	(.L_3 - .L_2)
	.align		4
.L_2:
        /*0010*/ 	.word	index@(_Z6kernelPfi)
        /*0014*/ 	.word	0x00000000


	//----- nvinfo : EIATTR_MIN_STACK_SIZE
	.align		4
.L_3:
        /*0018*/ 	.byte	0x04, 0x12
        /*001a*/ 	.short	(.L_5 - .L_4)
	.align		4
.L_4:
        /*001c*/ 	.word	index@(_Z6kernelPfi)
        /*0020*/ 	.word	0x00000000
.L_5:


//--------------------- .nv.compat                --------------------------
	.section	.nv.compat,"",@"SHT_CUDA_COMPAT_INFO"
	.align	4
        /*0000*/ 	.byte	0x02, 0x09, 0x00, 0x00, 0x02, 0x02, 0x01, 0x00, 0x02, 0x05, 0x05, 0x00, 0x03, 0x07, 0x01, 0x01
        /*0010*/ 	.byte	0x02, 0x03, 0x00, 0x00, 0x02, 0x06, 0x01, 0x00, 0x04, 0x0b, 0x08, 0x00, 0x09, 0x00, 0x00, 0x00
        /*0020*/ 	.byte	0x00, 0x00, 0x00, 0x00


//--------------------- .nv.info._Z6kernelPfi     --------------------------
	.section	.nv.info._Z6kernelPfi,"",@"SHT_CUDA_INFO"
	.sectionflags	@""
	.align	4


	//----- nvinfo : EIATTR_CUDA_API_VERSION
	.align		4
        /*0000*/ 	.byte	0x04, 0x37
        /*0002*/ 	.short	(.L_7 - .L_6)
.L_6:
        /*0004*/ 	.word	0x00000082


	//----- nvinfo : EIATTR_KPARAM_INFO
	.align		4
.L_7:
        /*0008*/ 	.byte	0x04, 0x17
        /*000a*/ 	.short	(.L_9 - .L_8)
.L_8:
        /*000c*/ 	.word	0x00000000
        /*0010*/ 	.short	0x0001
        /*0012*/ 	.short	0x0008
        /*0014*/ 	.byte	0x00, 0xf0, 0x11, 0x00


	//----- nvinfo : EIATTR_KPARAM_INFO
	.align		4
.L_9:
        /*0018*/ 	.byte	0x04, 0x17
        /*001a*/ 	.short	(.L_11 - .L_10)
.L_10:
        /*001c*/ 	.word	0x00000000
        /*0020*/ 	.short	0x0000
        /*0022*/ 	.short	0x0000
        /*0024*/ 	.byte	0x00, 0xf5, 0x21, 0x00


	//----- nvinfo : EIATTR_SPARSE_MMA_MASK
	.align		4
.L_11:
        /*0028*/ 	.byte	0x03, 0x50
        /*002a*/ 	.short	0x0000


	//----- nvinfo : EIATTR_MAXREG_COUNT
	.align		4
        /*002c*/ 	.byte	0x03, 0x1b
        /*002e*/ 	.short	0x00ff


	//----- nvinfo : EIATTR_MERCURY_ISA_VERSION
	.align		4
        /*0030*/ 	.byte	0x03, 0x5f
        /*0032*/ 	.short	0x0101


	//----- nvinfo : EIATTR_VRC_CTA_INIT_COUNT
	.align		4
        /*0034*/ 	.byte	0x02, 0x4a
	.zero		1
	.zero		1


	//----- nvinfo : EIATTR_EXIT_INSTR_OFFSETS
	.align		4
        /*0038*/ 	.byte	0x04, 0x1c
        /*003a*/ 	.short	(.L_13 - .L_12)


	//   ....[0]....
.L_12:
        /*003c*/ 	.word	0x000002e0


	//   ....[1]....
        /*0040*/ 	.word	0x000003f0


	//   ....[2]....
        /*0044*/ 	.word	0x00000580


	//----- nvinfo : EIATTR_CRS_STACK_SIZE
	.align		4
.L_13:
        /*0048*/ 	.byte	0x04, 0x1e
        /*004a*/ 	.short	(.L_15 - .L_14)
.L_14:
        /*004c*/ 	.word	0x00000000


	//----- nvinfo : EIATTR_CBANK_PARAM_SIZE
	.align		4
.L_15:
        /*0050*/ 	.byte	0x03, 0x19
        /*0052*/ 	.short	0x000c


	//----- nvinfo : EIATTR_PARAM_CBANK
	.align		4
        /*0054*/ 	.byte	0x04, 0x0a
        /*0056*/ 	.short	(.L_17 - .L_16)
	.align		4
.L_16:
        /*0058*/ 	.word	index@(.nv.constant0._Z6kernelPfi)
        /*005c*/ 	.short	0x0380
        /*005e*/ 	.short	0x000c


	//----- nvinfo : EIATTR_SW_WAR
	.align		4
.L_17:
        /*0060*/ 	.byte	0x04, 0x36
        /*0062*/ 	.short	(.L_19 - .L_18)
.L_18:
        /*0064*/ 	.word	0x00000008
.L_19:


//--------------------- .nv.callgraph             --------------------------
	.section	.nv.callgraph,"",@"SHT_CUDA_CALLGRAPH"
	.align	4
	.sectionentsize	8
	.align		4
        /*0000*/ 	.word	0x00000000
	.align		4
        /*0004*/ 	.word	0xffffffff
	.align		4
        /*0008*/ 	.word	0x00000000
	.align		4
        /*000c*/ 	.word	0xfffffffe
	.align		4
        /*0010*/ 	.word	0x00000000
	.align		4
        /*0014*/ 	.word	0xfffffffd
	.align		4
        /*0018*/ 	.word	0x00000000
	.align		4
        /*001c*/ 	.word	0xfffffffc


//--------------------- .text._Z6kernelPfi        --------------------------
	.section	.text._Z6kernelPfi,"ax",@progbits
	.align	128
        .global         _Z6kernelPfi
        .type           _Z6kernelPfi,@function
        .size           _Z6kernelPfi,(.L_x_4 - _Z6kernelPfi)
        .other          _Z6kernelPfi,@"STO_CUDA_ENTRY STV_DEFAULT"
_Z6kernelPfi:
.text._Z6kernelPfi:
[----:B------:R-:W-:Y:S01]  /*0000*/  LDC R1, c[0x0][0x37c] ;  /* 0x0000df00ff017b82 */ /* 0x000fe20000000800 */
[----:B------:R-:W0:Y:S07]  /*0010*/  LDCU UR4, c[0x0][0x370] ;  /* 0x00006e00ff0477ac */ /* 0x000e2e0008000800 */
[----:B------:R-:W1:Y:S01]  /*0020*/  LDC R6, c[0x0][0x388] ;  /* 0x0000e200ff067b82 */ /* 0x000e620000000800 */
[----:B------:R-:W2:Y:S01]  /*0030*/  S2R R13, SR_TID.X ;  /* 0x00000000000d7919 */ /* 0x000ea20000002100 */
[----:B------:R-:W3:Y:S01]  /*0040*/  LDCU UR5, c[0x0][0x360] ;  /* 0x00006c00ff0577ac */ /* 0x000ee20008000800 */
[----:B0-----:R-:W0:Y:S01]  /*0050*/  I2F.U32.RP R0, UR4 ;  /* 0x0000000400007d06 */ /* 0x001e220008209000 */
[----:B------:R-:W-:-:S07]  /*0060*/  ISETP.NE.U32.AND P2, PT, RZ, UR4, PT ;  /* 0x00000004ff007c0c */ /* 0x000fce000bf45070 */
[----:B---3--:R-:W3:Y:S08]  /*0070*/  I2F.U32.RP R4, UR5 ;  /* 0x0000000500047d06 */ /* 0x008ef00008209000 */
[----:B0-----:R-:W0:Y:S08]  /*0080*/  MUFU.RCP R0, R0 ;  /* 0x0000000000007308 */ /* 0x001e300000001000 */
[----:B---3--:R-:W-:Y:S01]  /*0090*/  MUFU.RCP R4, R4 ;  /* 0x0000000400047308 */ /* 0x008fe20000001000 */
[----:B0-----:R-:W-:-:S07]  /*00a0*/  IADD3 R2, PT, PT, R0, 0xffffffe, RZ ;  /* 0x0ffffffe00027810 */ /* 0x001fce0007ffe0ff */
[----:B------:R0:W3:Y:S02]  /*00b0*/  F2I.FTZ.U32.TRUNC.NTZ R3, R2 ;  /* 0x0000000200037305 */ /* 0x0000e4000021f000 */
[----:B0-----:R-:W-:Y:S02]  /*00c0*/  HFMA2 R2, -RZ, RZ, 0, 0 ;  /* 0x00000000ff027431 */ /* 0x001fe400000001ff */
[----:B---3--:R-:W-:-:S04]  /*00d0*/  IMAD.MOV R5, RZ, RZ, -R3 ;  /* 0x000000ffff057224 */ /* 0x008fc800078e0a03 */
[----:B------:R-:W-:-:S04]  /*00e0*/  IMAD R5, R5, UR4, RZ ;  /* 0x0000000405057c24 */ /* 0x000fc8000f8e02ff */
[----:B------:R-:W-:-:S06]  /*00f0*/  IMAD.HI.U32 R3, R3, R5, R2 ;  /* 0x0000000503037227 */ /* 0x000fcc00078e0002 */
[----:B-1----:R-:W-:-:S04]  /*0100*/  IMAD.HI.U32 R0, R3, R6, RZ ;  /* 0x0000000603007227 */ /* 0x002fc800078e00ff */
[----:B------:R-:W-:-:S04]  /*0110*/  IMAD.MOV R3, RZ, RZ, -R0 ;  /* 0x000000ffff037224 */ /* 0x000fc800078e0a00 */
[----:B------:R-:W-:Y:S01]  /*0120*/  IMAD R2, R3, UR4, R6 ;  /* 0x0000000403027c24 */ /* 0x000fe2000f8e0206 */
[----:B------:R-:W-:-:S04]  /*0130*/  IADD3 R3, PT, PT, R4, 0xffffffe, RZ ;  /* 0x0ffffffe04037810 */ /* 0x000fc80007ffe0ff */
[C---:B------:R-:W-:Y:S02]  /*0140*/  ISETP.GE.U32.AND P0, PT, R2.reuse, UR4, PT ;  /* 0x0000000402007c0c */ /* 0x040fe4000bf06070 */
[----:B------:R-:W0:Y:S11]  /*0150*/  F2I.FTZ.U32.TRUNC.NTZ R3, R3 ;  /* 0x0000000300037305 */ /* 0x000e36000021f000 */
[----:B------:R-:W-:-:S02]  /*0160*/  @P0 VIADD R2, R2, -UR4 ;  /* 0x8000000402020c36 */ /* 0x000fc40008000000 */
[----:B------:R-:W-:Y:S01]  /*0170*/  @P0 VIADD R0, R0, 0x1 ;  /* 0x0000000100000836 */ /* 0x000fe20000000000 */
[----:B0-----:R-:W-:Y:S02]  /*0180*/  IADD3 R5, PT, PT, RZ, -R3, RZ ;  /* 0x80000003ff057210 */ /* 0x001fe40007ffe0ff */
[----:B------:R-:W-:Y:S01]  /*0190*/  ISETP.GE.U32.AND P1, PT, R2, UR4, PT ;  /* 0x0000000402007c0c */ /* 0x000fe2000bf26070 */
[----:B------:R-:W-:Y:S02]  /*01a0*/  IMAD.MOV.U32 R2, RZ, RZ, RZ ;  /* 0x000000ffff027224 */ /* 0x000fe400078e00ff */
[----:B------:R-:W-:-:S04]  /*01b0*/  IMAD R5, R5, UR5, RZ ;  /* 0x0000000505057c24 */ /* 0x000fc8000f8e02ff */
[----:B------:R-:W-:-:S06]  /*01c0*/  IMAD.HI.U32 R5, R3, R5, R2 ;  /* 0x0000000503057227 */ /* 0x000fcc00078e0002 */
[----:B------:R-:W-:Y:S02]  /*01d0*/  @P1 IADD3 R0, PT, PT, R0, 0x1, RZ ;  /* 0x0000000100001810 */ /* 0x000fe40007ffe0ff */
[----:B------:R-:W-:Y:S01]  /*01e0*/  @!P2 LOP3.LUT R0, RZ, UR4, RZ, 0x33, !PT ;  /* 0x00000004ff00ac12 */ /* 0x000fe2000f8e33ff */
[----:B------:R-:W0:Y:S01]  /*01f0*/  S2UR UR4, SR_CTAID.X ;  /* 0x00000000000479c3 */ /* 0x000e220000002500 */
[----:B------:R-:W-:-:S03]  /*0200*/  ISETP.NE.U32.AND P2, PT, RZ, UR5, PT ;  /* 0x00000005ff007c0c */ /* 0x000fc6000bf45070 */
[----:B------:R-:W-:-:S05]  /*0210*/  IMAD.HI.U32 R6, R5, R0, RZ ;  /* 0x0000000005067227 */ /* 0x000fca00078e00ff */
[----:B------:R-:W-:-:S05]  /*0220*/  IADD3 R3, PT, PT, -R6, RZ, RZ ;  /* 0x000000ff06037210 */ /* 0x000fca0007ffe1ff */
[----:B------:R-:W-:-:S05]  /*0230*/  IMAD R2, R3, UR5, R0 ;  /* 0x0000000503027c24 */ /* 0x000fca000f8e0200 */
[----:B------:R-:W-:Y:S01]  /*0240*/  ISETP.GE.U32.AND P0, PT, R2, UR5, PT ;  /* 0x0000000502007c0c */ /* 0x000fe2000bf06070 */
[----:B0-----:R-:W-:-:S12]  /*0250*/  IMAD R7, R0, UR4, RZ ;  /* 0x0000000400077c24 */ /* 0x001fd8000f8e02ff */
[----:B------:R-:W-:Y:S01]  /*0260*/  @P0 VIADD R2, R2, -UR5 ;  /* 0x8000000502020c36 */ /* 0x000fe20008000000 */
[----:B------:R-:W-:-:S04]  /*0270*/  @P0 IADD3 R6, PT, PT, R6, 0x1, RZ ;  /* 0x0000000106060810 */ /* 0x000fc80007ffe0ff */
[----:B------:R-:W-:-:S13]  /*0280*/  ISETP.GE.U32.AND P1, PT, R2, UR5, PT ;  /* 0x0000000502007c0c */ /* 0x000fda000bf26070 */
[----:B------:R-:W-:Y:S01]  /*0290*/  @P1 VIADD R6, R6, 0x1 ;  /* 0x0000000106061836 */ /* 0x000fe20000000000 */
[----:B------:R-:W-:-:S05]  /*02a0*/  @!P2 LOP3.LUT R6, RZ, UR5, RZ, 0x33, !PT ;  /* 0x00000005ff06ac12 */ /* 0x000fca000f8e33ff */
[----:B--2---:R-:W-:-:S05]  /*02b0*/  IMAD R3, R6, R13, R7 ;  /* 0x0000000d06037224 */ /* 0x004fca00078e0207 */
[----:B------:R-:W-:-:S04]  /*02c0*/  IADD3 R0, PT, PT, R6, R3, RZ ;  /* 0x0000000306007210 */ /* 0x000fc80007ffe0ff */
[----:B------:R-:W-:-:S13]  /*02d0*/  ISETP.GE.AND P0, PT, R3, R0, PT ;  /* 0x000000000300720c */ /* 0x000fda0003f06270 */
[----:B------:R-:W-:Y:S05]  /*02e0*/  @P0 EXIT ;  /* 0x000000000000094d */ /* 0x000fea0003800000 */
[C---:B------:R-:W-:Y:S01]  /*02f0*/  LOP3.LUT P0, R0, R6.reuse, 0x3, RZ, 0xc0, !PT ;  /* 0x0000000306007812 */ /* 0x040fe2000780c0ff */
[----:B------:R-:W-:Y:S01]  /*0300*/  VIADD R2, R6, 0xffffffff ;  /* 0xffffffff06027836 */ /* 0x000fe20000000000 */
[----:B------:R-:W0:Y:S01]  /*0310*/  LDCU.64 UR6, c[0x0][0x358] ;  /* 0x00006b00ff0677ac */ /* 0x000e220008000a00 */
[----:B------:R-:W-:-:S03]  /*0320*/  MOV R9, R3 ;  /* 0x0000000300097202 */ /* 0x000fc60000000f00 */
[----:B------:R-:W-:-:S07]  /*0330*/  ISETP.GE.U32.AND P1, PT, R2, 0x3, PT ;  /* 0x000000030200780c */ /* 0x000fce0003f26070 */
[----:B------:R-:W-:Y:S06]  /*0340*/  @!P0 BRA `(.L_x_0) ;  /* 0x0000000000288947 */ /* 0x000fec0003800000 */
[----:B------:R-:W1:Y:S01]  /*0350*/  LDC.64 R4, c[0x0][0x380] ;  /* 0x0000e000ff047b82 */ /* 0x000e620000000a00 */
[----:B------:R-:W-:-:S07]  /*0360*/  IADD3 R0, PT, PT, -R0, RZ, RZ ;  /* 0x000000ff00007210 */ /* 0x000fce0007ffe1ff */
.L_x_1:
[----:B-12---:R-:W-:-:S05]  /*0370*/  IMAD.WIDE R2, R9, 0x4, R4 ;  /* 0x0000000409027825 */ /* 0x006fca00078e0204 */
[----:B0-----:R-:W2:Y:S01]  /*0380*/  LDG.E R8, desc[UR6][R2.64] ;  /* 0x0000000602087981 */ /* 0x001ea2000c1e1900 */
[----:B------:R-:W-:Y:S01]  /*0390*/  VIADD R0, R0, 0x1 ;  /* 0x0000000100007836 */ /* 0x000fe20000000000 */
[----:B------:R-:W-:-:S04]  /*03a0*/  IADD3 R9, PT, PT, R9, 0x1, RZ ;  /* 0x0000000109097810 */ /* 0x000fc80007ffe0ff */
[----:B------:R-:W-:Y:S01]  /*03b0*/  ISETP.NE.AND P0, PT, R0, RZ, PT ;  /* 0x000000ff0000720c */ /* 0x000fe20003f05270 */
[----:B--2---:R-:W-:-:S05]  /*03c0*/  FADD R11, R8, 1 ;  /* 0x3f800000080b7421 */ /* 0x004fca0000000000 */
[----:B------:R2:W-:Y:S07]  /*03d0*/  STG.E desc[UR6][R2.64], R11 ;  /* 0x0000000b02007986 */ /* 0x0005ee000c101906 */
[----:B------:R-:W-:Y:S05]  /*03e0*/  @P0 BRA `(.L_x_1) ;  /* 0xfffffffc00e00947 */ /* 0x000fea000383ffff */
.L_x_0:
[----:B0-----:R-:W-:Y:S05]  /*03f0*/  @!P1 EXIT ;  /* 0x000000000000994d */ /* 0x001fea0003800000 */
[----:B------:R-:W0:Y:S01]  /*0400*/  LDCU.64 UR4, c[0x0][0x380] ;  /* 0x00007000ff0477ac */ /* 0x000e220008000a00 */
[----:B------:R-:W-:-:S05]  /*0410*/  IMAD R6, R6, R13, R6 ;  /* 0x0000000d06067224 */ /* 0x000fca00078e0206 */
[----:B------:R-:W-:Y:S01]  /*0420*/  IADD3 R6, PT, PT, -R9, R7, R6 ;  /* 0x0000000709067210 */ /* 0x000fe20007ffe106 */
[----:B0-----:R-:W-:-:S04]  /*0430*/  UIADD3 UR4, UP0, UPT, UR4, 0x8, URZ ;  /* 0x0000000804047890 */ /* 0x001fc8000ff1e0ff */
[----:B------:R-:W-:-:S12]  /*0440*/  UIADD3.X UR5, UPT, UPT, URZ, UR5, URZ, UP0, !UPT ;  /* 0x00000005ff057290 */ /* 0x000fd800087fe4ff */
.L_x_2:
[----:B0-2---:R-:W-:Y:S01]  /*0450*/  MOV R2, UR4 ;  /* 0x0000000400027c02 */ /* 0x005fe20008000f00 */
[----:B------:R-:W-:-:S04]  /*0460*/  IMAD.U32 R3, RZ, RZ, UR5 ;  /* 0x00000005ff037e24 */ /* 0x000fc8000f8e00ff */
[----:B------:R-:W-:-:S05]  /*0470*/  IMAD.WIDE R2, R9, 0x4, R2 ;  /* 0x0000000409027825 */ /* 0x000fca00078e0202 */
[----:B------:R-:W2:Y:S04]  /*0480*/  LDG.E R0, desc[UR6][R2.64+-0x8] ;  /* 0xfffff80602007981 */ /* 0x000ea8000c1e1900 */
[----:B------:R-:W3:Y:S04]  /*0490*/  LDG.E R4, desc[UR6][R2.64+-0x4] ;  /* 0xfffffc0602047981 */ /* 0x000ee8000c1e1900 */
[----:B------:R-:W4:Y:S04]  /*04a0*/  LDG.E R8, desc[UR6][R2.64] ;  /* 0x0000000602087981 */ /* 0x000f28000c1e1900 */
[----:B------:R-:W5:Y:S01]  /*04b0*/  LDG.E R10, desc[UR6][R2.64+0x4] ;  /* 0x00000406020a7981 */ /* 0x000f62000c1e1900 */
[----:B------:R-:W-:-:S02]  /*04c0*/  IADD3 R6, PT, PT, R6, -0x4, RZ ;  /* 0xfffffffc06067810 */ /* 0x000fc40007ffe0ff */
[----:B------:R-:W-:Y:S02]  /*04d0*/  IADD3 R9, PT, PT, R9, 0x4, RZ ;  /* 0x0000000409097810 */ /* 0x000fe40007ffe0ff */
[----:B------:R-:W-:Y:S01]  /*04e0*/  ISETP.NE.AND P0, PT, R6, RZ, PT ;  /* 0x000000ff0600720c */ /* 0x000fe20003f05270 */
[----:B--2---:R-:W-:Y:S01]  /*04f0*/  FADD R5, R0, 1 ;  /* 0x3f80000000057421 */ /* 0x004fe20000000000 */
[----:B---3--:R-:W-:-:S04]  /*0500*/  FADD R7, R4, 1 ;  /* 0x3f80000004077421 */ /* 0x008fc80000000000 */
[----:B------:R0:W-:Y:S01]  /*0510*/  STG.E desc[UR6][R2.64+-0x8], R5 ;  /* 0xfffff80502007986 */ /* 0x0001e2000c101906 */
[----:B----4-:R-:W-:-:S03]  /*0520*/  FADD R11, R8, 1 ;  /* 0x3f800000080b7421 */ /* 0x010fc60000000000 */
[----:B------:R0:W-:Y:S01]  /*0530*/  STG.E desc[UR6][R2.64+-0x4], R7 ;  /* 0xfffffc0702007986 */ /* 0x0001e2000c101906 */
[----:B-----5:R-:W-:-:S03]  /*0540*/  FADD R13, R10, 1 ;  /* 0x3f8000000a0d7421 */ /* 0x020fc60000000000 */
[----:B------:R0:W-:Y:S04]  /*0550*/  STG.E desc[UR6][R2.64], R11 ;  /* 0x0000000b02007986 */ /* 0x0001e8000c101906 */
[----:B------:R0:W-:Y:S01]  /*0560*/  STG.E desc[UR6][R2.64+0x4], R13 ;  /* 0x0000040d02007986 */ /* 0x0001e2000c101906 */
[----:B------:R-:W-:Y:S05]  /*0570*/  @P0 BRA `(.L_x_2) ;  /* 0xfffffffc00b40947 */ /* 0x000fea000383ffff */
[----:B------:R-:W-:Y:S05]  /*0580*/  EXIT ;  /* 0x000000000000794d */ /* 0x000fea0003800000 */
.L_x_3:
[----:B------:R-:W-:-:S00]  /*0590*/  BRA `(.L_x_3) ;  /* 0xfffffffc00fc7947 */ /* 0x000fc0000383ffff */
[----:B------:R-:W-:-:S00]  /*05a0*/  NOP ;  /* 0x0000000000007918 */ /* 0x000fc00000000000 */
        /* <DEDUP_REMOVED lines=13> */
.L_x_4:


//--------------------- .nv.shared.reserved.0     --------------------------
	.section	.nv.shared.reserved.0,"aw",@nobits
	.weak		__nv_reservedSMEM_offset_0_alias
	.size		__nv_reservedSMEM_offset_0_alias, 0, 64
	.other		__nv_reservedSMEM_offset_0_alias,@"STO_CUDA_RESERVED_SHARED STV_DEFAULT"
__nv_reservedSMEM_offset_0_alias:
	.zero		0
	.zero		64


//--------------------- .nv.constant0._Z6kernelPfi --------------------------
	.section	.nv.constant0._Z6kernelPfi,"a",@progbits
	.sectionflags	@""
	.align	4
.nv.constant0._Z6kernelPfi:
	.zero		908


//--------------------- SYMBOLS --------------------------

	.type		.nv.reservedSmem.offset0,@object
	.size		.nv.reservedSmem.offset0,0x4
